//
// Generated by NVIDIA NVVM Compiler
//
// Compiler Build ID: CL-36424714
// Cuda compilation tools, release 13.0, V13.0.88
// Based on NVVM 20.0.0
//

.version 9.0
.target sm_100
.address_size 64

	// .globl	_Z7conv_fpPfS_iiiii

.visible .entry _Z7conv_fpPfS_iiiii(
	.param .u64 .ptr .align 1 _Z7conv_fpPfS_iiiii_param_0,
	.param .u64 .ptr .align 1 _Z7conv_fpPfS_iiiii_param_1,
	.param .u32 _Z7conv_fpPfS_iiiii_param_2,
	.param .u32 _Z7conv_fpPfS_iiiii_param_3,
	.param .u32 _Z7conv_fpPfS_iiiii_param_4,
	.param .u32 _Z7conv_fpPfS_iiiii_param_5,
	.param .u32 _Z7conv_fpPfS_iiiii_param_6
)
{


	ret;

}


// ===== COMPILED SASS (sm_100) =====

	.target	sm_100

	.elftype	@"ET_EXEC"


//--------------------- .note.nv.tkinfo           --------------------------
	.section	.note.nv.tkinfo,"",@"SHT_NOTE"
	.sectionflags	@"SHF_NOTE_NV_TKINFO"
	.tkinfo
        /*0018*/ 	.word	0x00000002
        /*0030*/ 	.string	""
        /*0030*/ 	.string	"ptxas"
        /*0030*/ 	.string	"Cuda compilation tools, release 13.0, V13.0.88"
        /*0030*/ 	.string	"Build cuda_13.0.r13.0/compiler.36424714_0"
        /*0030*/ 	.string	"-arch sm_100 -m 64 "



//--------------------- .note.nv.cuinfo           --------------------------
	.section	.note.nv.cuinfo,"",@"SHT_NOTE"
	.sectionflags	@"SHF_NOTE_NV_CUINFO"
        /*0018*/ 	.short	0x0002
        /*001a*/ 	.short	0x0064
        /*001c*/ 	.short	0x0082
	.zero		2


//--------------------- .nv.info                  --------------------------
	.section	.nv.info,"",@"SHT_CUDA_INFO"
	.align	4


	//----- nvinfo : EIATTR_REGCOUNT
	.align		4
        /*0000*/ 	.byte	0x04, 0x2f
        /*0002*/ 	.short	(.L_1 - .L_0)
	.align		4
.L_0:
        /*0004*/ 	.word	index@(_Z7conv_fpPfS_iiiii)
        /*0008*/ 	.word	0x00000004


	//----- nvinfo : EIATTR_FRAME_SIZE
	.align		4
.L_1:
        /*000c*/ 	.byte	0x04, 0x11
        /*000e*/ 	.short	(.L_3 - .L_2)
	.align		4
.L_2:
        /*0010*/ 	.word	index@(_Z7conv_fpPfS_iiiii)
        /*0014*/ 	.word	0x00000000


	//----- nvinfo : EIATTR_MIN_STACK_SIZE
	.align		4
.L_3:
        /*0018*/ 	.byte	0x04, 0x12
        /*001a*/ 	.short	(.L_5 - .L_4)
	.align		4
.L_4:
        /*001c*/ 	.word	index@(_Z7conv_fpPfS_iiiii)
        /*0020*/ 	.word	0x00000000
.L_5:


//--------------------- .nv.compat                --------------------------
	.section	.nv.compat,"",@"SHT_CUDA_COMPAT_INFO"
	.align	4
        /*0000*/ 	.byte	0x02, 0x09, 0x00, 0x00, 0x02, 0x02, 0x01, 0x00, 0x02, 0x05, 0x05, 0x00, 0x03, 0x07, 0x01, 0x01
        /*0010*/ 	.byte	0x02, 0x03, 0x00, 0x00, 0x02, 0x06, 0x01, 0x00, 0x04, 0x0b, 0x08, 0x00, 0x09, 0x00, 0x00, 0x00
        /*0020*/ 	.byte	0x00, 0x00, 0x00, 0x00


//--------------------- .nv.info._Z7conv_fpPfS_iiiii --------------------------
	.section	.nv.info._Z7conv_fpPfS_iiiii,"",@"SHT_CUDA_INFO"
	.sectionflags	@""
	.align	4


	//----- nvinfo : EIATTR_CUDA_API_VERSION
	.align		4
        /*0000*/ 	.byte	0x04, 0x37
        /*0002*/ 	.short	(.L_7 - .L_6)
.L_6:
        /*0004*/ 	.word	0x00000082


	//----- nvinfo : EIATTR_KPARAM_INFO
	.align		4
.L_7:
        /*0008*/ 	.byte	0x04, 0x17
        /*000a*/ 	.short	(.L_9 - .L_8)
.L_8:
        /*000c*/ 	.word	0x00000000
        /*0010*/ 	.short	0x0006
        /*0012*/ 	.short	0x0020
        /*0014*/ 	.byte	0x00, 0xf0, 0x11, 0x00


	//----- nvinfo : EIATTR_KPARAM_INFO
	.align		4
.L_9:
        /*0018*/ 	.byte	0x04, 0x17
        /*001a*/ 	.short	(.L_11 - .L_10)
.L_10:
        /*001c*/ 	.word	0x00000000
        /*0020*/ 	.short	0x0005
        /*0022*/ 	.short	0x001c
        /*0024*/ 	.byte	0x00, 0xf0, 0x11, 0x00


	//----- nvinfo : EIATTR_KPARAM_INFO
	.align		4
.L_11:
        /*0028*/ 	.byte	0x04, 0x17
        /*002a*/ 	.short	(.L_13 - .L_12)
.L_12:
        /*002c*/ 	.word	0x00000000
        /*0030*/ 	.short	0x0004
        /*0032*/ 	.short	0x0018
        /*0034*/ 	.byte	0x00, 0xf0, 0x11, 0x00


	//----- nvinfo : EIATTR_KPARAM_INFO
	.align		4
.L_13:
        /*0038*/ 	.byte	0x04, 0x17
        /*003a*/ 	.short	(.L_15 - .L_14)
.L_14:
        /*003c*/ 	.word	0x00000000
        /*0040*/ 	.short	0x0003
        /*0042*/ 	.short	0x0014
        /*0044*/ 	.byte	0x00, 0xf0, 0x11, 0x00


	//----- nvinfo : EIATTR_KPARAM_INFO
	.align		4
.L_15:
        /*0048*/ 	.byte	0x04, 0x17
        /*004a*/ 	.short	(.L_17 - .L_16)
.L_16:
        /*004c*/ 	.word	0x00000000
        /*0050*/ 	.short	0x0002
        /*0052*/ 	.short	0x0010
        /*0054*/ 	.byte	0x00, 0xf0, 0x11, 0x00


	//----- nvinfo : EIATTR_KPARAM_INFO
	.align		4
.L_17:
        /*0058*/ 	.byte	0x04, 0x17
        /*005a*/ 	.short	(.L_19 - .L_18)
.L_18:
        /*005c*/ 	.word	0x00000000
        /*0060*/ 	.short	0x0001
        /*0062*/ 	.short	0x0008
        /*0064*/ 	.byte	0x00, 0xf5, 0x21, 0x00


	//----- nvinfo : EIATTR_KPARAM_INFO
	.align		4
.L_19:
        /*0068*/ 	.byte	0x04, 0x17
        /*006a*/ 	.short	(.L_21 - .L_20)
.L_20:
        /*006c*/ 	.word	0x00000000
        /*0070*/ 	.short	0x0000
        /*0072*/ 	.short	0x0000
        /*0074*/ 	.byte	0x00, 0xf5, 0x21, 0x00


	//----- nvinfo : EIATTR_SPARSE_MMA_MASK
	.align		4
.L_21:
        /*0078*/ 	.byte	0x03, 0x50
        /*007a*/ 	.short	0x0000


	//----- nvinfo : EIATTR_MAXREG_COUNT
	.align		4
        /*007c*/ 	.byte	0x03, 0x1b
        /*007e*/ 	.short	0x00ff


	//----- nvinfo : EIATTR_MERCURY_ISA_VERSION
	.align		4
        /*0080*/ 	.byte	0x03, 0x5f
        /*0082*/ 	.short	0x0101


	//----- nvinfo : EIATTR_VRC_CTA_INIT_COUNT
	.align		4
        /*0084*/ 	.byte	0x02, 0x4a
	.zero		1
	.zero		1


	//----- nvinfo : EIATTR_EXIT_INSTR_OFFSETS
	.align		4
        /*0088*/ 	.byte	0x04, 0x1c
        /*008a*/ 	.short	(.L_23 - .L_22)


	//   ....[0]....
.L_22:
        /*008c*/ 	.word	0x00000010


	//----- nvinfo : EIATTR_CBANK_PARAM_SIZE
	.align		4
.L_23:
        /*0090*/ 	.byte	0x03, 0x19
        /*0092*/ 	.short	0x0024


	//----- nvinfo : EIATTR_PARAM_CBANK
	.align		4
        /*0094*/ 	.byte	0x04, 0x0a
        /*0096*/ 	.short	(.L_25 - .L_24)
	.align		4
.L_24:
        /*0098*/ 	.word	index@(.nv.constant0._Z7conv_fpPfS_iiiii)
        /*009c*/ 	.short	0x0380
        /*009e*/ 	.short	0x0024


	//----- nvinfo : EIATTR_SW_WAR
	.align		4
.L_25:
        /*00a0*/ 	.byte	0x04, 0x36
        /*00a2*/ 	.short	(.L_27 - .L_26)
.L_26:
        /*00a4*/ 	.word	0x00000008
.L_27:


//--------------------- .nv.callgraph             --------------------------
	.section	.nv.callgraph,"",@"SHT_CUDA_CALLGRAPH"
	.align	4
	.sectionentsize	8
	.align		4
        /*0000*/ 	.word	0x00000000
	.align		4
        /*0004*/ 	.word	0xffffffff
	.align		4
        /*0008*/ 	.word	0x00000000
	.align		4
        /*000c*/ 	.word	0xfffffffe
	.align		4
        /*0010*/ 	.word	0x00000000
	.align		4
        /*0014*/ 	.word	0xfffffffd
	.align		4
        /*0018*/ 	.word	0x00000000
	.align		4
        /*001c*/ 	.word	0xfffffffc


//--------------------- .text._Z7conv_fpPfS_iiiii --------------------------
	.section	.text._Z7conv_fpPfS_iiiii,"ax",@progbits
	.align	128
        .global         _Z7conv_fpPfS_iiiii
        .type           _Z7conv_fpPfS_iiiii,@function
        .size           _Z7conv_fpPfS_iiiii,(.L_x_1 - _Z7conv_fpPfS_iiiii)
        .other          _Z7conv_fpPfS_iiiii,@"STO_CUDA_ENTRY STV_DEFAULT"
_Z7conv_fpPfS_iiiii:
.text._Z7conv_fpPfS_iiiii:
[----:B------:R-:W-:Y:S01]  /*0000*/  LDC R1, c[0x0][0x37c] ;  /* 0x0000df00ff017b82 */ /* 0x000fe20000000800 */
[----:B------:R-:W-:Y:S05]  /*0010*/  EXIT ;  /* 0x000000000000794d */ /* 0x000fea0003800000 */
.L_x_0:
[----:B------:R-:W-:-:S00]  /*0020*/  BRA `(.L_x_0) ;  /* 0xfffffffc00fc7947 */ /* 0x000fc0000383ffff */
[----:B------:R-:W-:-:S00]  /*0030*/  NOP ;  /* 0x0000000000007918 */ /* 0x000fc00000000000 */
        /* <DEDUP_REMOVED lines=12> */
.L_x_1:


//--------------------- .nv.shared.reserved.0     --------------------------
	.section	.nv.shared.reserved.0,"aw",@nobits
	.weak		__nv_reservedSMEM_offset_0_alias
	.size		__nv_reservedSMEM_offset_0_alias, 0, 64
	.other		__nv_reservedSMEM_offset_0_alias,@"STO_CUDA_RESERVED_SHARED STV_DEFAULT"
__nv_reservedSMEM_offset_0_alias:
	.zero		0
	.zero		64


//--------------------- .nv.constant0._Z7conv_fpPfS_iiiii --------------------------
	.section	.nv.constant0._Z7conv_fpPfS_iiiii,"a",@progbits
	.sectionflags	@""
	.align	4
.nv.constant0._Z7conv_fpPfS_iiiii:
	.zero		932


//--------------------- SYMBOLS --------------------------

	.type		.nv.reservedSmem.offset0,@object
	.size		.nv.reservedSmem.offset0,0x4
